//
// Generated by NVIDIA NVVM Compiler
//
// Compiler Build ID: CL-36424714
// Cuda compilation tools, release 13.0, V13.0.88
// Based on NVVM 20.0.0
//

.version 9.0
.target sm_100
.address_size 64

	// .globl	_Z13get_resultantPfS_S_S_
.extern .func  (.param .b32 func_retval0) vprintf
(
	.param .b64 vprintf_param_0,
	.param .b64 vprintf_param_1
)
;
.global .align 1 .b8 $str[7] = {37, 102, 44, 37, 102, 10};

.visible .entry _Z13get_resultantPfS_S_S_(
	.param .u64 .ptr .align 1 _Z13get_resultantPfS_S_S__param_0,
	.param .u64 .ptr .align 1 _Z13get_resultantPfS_S_S__param_1,
	.param .u64 .ptr .align 1 _Z13get_resultantPfS_S_S__param_2,
	.param .u64 .ptr .align 1 _Z13get_resultantPfS_S_S__param_3
)
{
	.local .align 16 .b8 	__local_depot0[16];
	.reg .b64 	%SP;
	.reg .b64 	%SPL;
	.reg .pred 	%p<9>;
	.reg .b32 	%r<19>;
	.reg .b32 	%f<48>;
	.reg .b64 	%rd<18>;
	.reg .b64 	%fd<5>;

	mov.u64 	%SPL, __local_depot0;
	cvta.local.u64 	%SP, %SPL;
	ld.param.u64 	%rd1, [_Z13get_resultantPfS_S_S__param_0];
	ld.param.u64 	%rd2, [_Z13get_resultantPfS_S_S__param_1];
	ld.param.u64 	%rd3, [_Z13get_resultantPfS_S_S__param_2];
	ld.param.u64 	%rd4, [_Z13get_resultantPfS_S_S__param_3];
	mov.u32 	%r2, %ctaid.x;
	mov.u32 	%r3, %ntid.x;
	mov.u32 	%r4, %tid.x;
	mad.lo.s32 	%r1, %r2, %r3, %r4;
	setp.gt.s32 	%p1, %r1, 54;
	@%p1 bra 	$L__BB0_2;
	add.u64 	%rd5, %SP, 0;
	add.u64 	%rd6, %SPL, 0;
	cvta.to.global.u64 	%rd7, %rd1;
	cvta.to.global.u64 	%rd8, %rd2;
	cvta.to.global.u64 	%rd9, %rd3;
	cvta.to.global.u64 	%rd10, %rd4;
	mov.u32 	%r5, %tid.y;
	mov.u32 	%r6, %ntid.y;
	mov.u32 	%r7, %ctaid.y;
	mad.lo.s32 	%r8, %r7, %r6, %r5;
	mad.lo.s32 	%r9, %r8, 55, %r1;
	mul.wide.s32 	%rd11, %r9, 4;
	add.s64 	%rd12, %rd7, %rd11;
	ld.global.f32 	%f1, [%rd12];
	add.s64 	%rd13, %rd8, %rd11;
	ld.global.f32 	%f2, [%rd13];
	abs.f32 	%f3, %f1;
	abs.f32 	%f4, %f2;
	mov.b32 	%r10, %f4;
	mov.b32 	%r11, %f3;
	min.s32 	%r12, %r10, %r11;
	mov.b32 	%f5, %r12;
	max.s32 	%r13, %r11, %r10;
	mov.b32 	%f6, %r13;
	and.b32  	%r14, %r13, -33554432;
	xor.b32  	%r15, %r14, 2122317824;
	mov.b32 	%f7, %r15;
	mul.f32 	%f8, %f5, %f7;
	mul.f32 	%f9, %f6, %f7;
	mul.f32 	%f10, %f8, %f8;
	fma.rn.f32 	%f11, %f9, %f9, %f10;
	sqrt.rn.f32 	%f12, %f11;
	or.b32  	%r16, %r14, 8388608;
	mov.b32 	%f13, %r16;
	mul.f32 	%f14, %f12, %f13;
	setp.eq.f32 	%p2, %f5, 0f00000000;
	selp.f32 	%f15, %f6, %f14, %p2;
	setp.eq.f32 	%p3, %f5, 0f7F800000;
	selp.f32 	%f16, 0f7F800000, %f15, %p3;
	add.s64 	%rd14, %rd9, %rd11;
	st.global.f32 	[%rd14], %f16;
	ld.global.f32 	%f17, [%rd12];
	div.rn.f32 	%f18, %f17, %f16;
	abs.f32 	%f19, %f18;
	fma.rn.f32 	%f20, %f19, 0fBF000000, 0f3F000000;
	rsqrt.approx.ftz.f32 	%f21, %f20;
	mul.f32 	%f22, %f21, %f20;
	mul.f32 	%f23, %f21, 0fBF000000;
	fma.rn.f32 	%f24, %f22, %f23, 0f3F000000;
	fma.rn.f32 	%f25, %f22, %f24, %f22;
	setp.eq.f32 	%p4, %f19, 0f3F800000;
	selp.f32 	%f26, 0f00000000, %f25, %p4;
	setp.gt.f32 	%p5, %f19, 0f3F0F5C29;
	selp.f32 	%f27, %f26, %f19, %p5;
	mul.f32 	%f28, %f27, %f27;
	fma.rn.f32 	%f29, %f28, 0f3D4DD2F7, 0f3C99CA97;
	fma.rn.f32 	%f30, %f29, %f28, 0f3D3F90E8;
	fma.rn.f32 	%f31, %f30, %f28, 0f3D993CCF;
	fma.rn.f32 	%f32, %f31, %f28, 0f3E2AAC04;
	mul.f32 	%f33, %f28, %f32;
	fma.rn.f32 	%f34, %f33, %f27, %f27;
	mul.f32 	%f35, %f34, 0fC0000000;
	fma.rn.f32 	%f36, 0f3F6EE581, 0f3FD774EB, %f35;
	selp.f32 	%f37, %f36, %f34, %p5;
	setp.num.f32 	%p6, %f37, %f37;
	copysign.f32 	%f38, %f18, %f37;
	selp.f32 	%f39, %f38, %f37, %p6;
	mul.f32 	%f40, %f39, 0f43340000;
	cvt.f64.f32 	%fd1, %f40;
	div.rn.f64 	%fd2, %fd1, 0d400921F9F01B866E;
	cvt.rn.f32.f64 	%f41, %fd2;
	setp.lt.f32 	%p7, %f41, 0f00000000;
	mov.f32 	%f42, 0f43B40000;
	sub.f32 	%f43, %f42, %f41;
	selp.f32 	%f44, %f43, %f41, %p7;
	setp.gt.f32 	%p8, %f44, 0f43B40000;
	add.f32 	%f45, %f44, 0fC3B40000;
	selp.f32 	%f46, %f45, %f44, %p8;
	add.s64 	%rd15, %rd10, %rd11;
	st.global.f32 	[%rd15], %f46;
	ld.global.f32 	%f47, [%rd14];
	cvt.f64.f32 	%fd3, %f47;
	cvt.f64.f32 	%fd4, %f46;
	st.local.v2.f64 	[%rd6], {%fd3, %fd4};
	mov.u64 	%rd16, $str;
	cvta.global.u64 	%rd17, %rd16;
	{ // callseq 0, 0
	.param .b64 param0;
	st.param.b64 	[param0], %rd17;
	.param .b64 param1;
	st.param.b64 	[param1], %rd5;
	.param .b32 retval0;
	call.uni (retval0), 
	vprintf, 
	(
	param0, 
	param1
	);
	ld.param.b32 	%r17, [retval0];
	} // callseq 0
$L__BB0_2:
	ret;

}


// ===== COMPILED SASS (sm_100) =====

	.target	sm_100

	.elftype	@"ET_EXEC"


//--------------------- .note.nv.tkinfo           --------------------------
	.section	.note.nv.tkinfo,"",@"SHT_NOTE"
	.sectionflags	@"SHF_NOTE_NV_TKINFO"
	.tkinfo
        /*0018*/ 	.word	0x00000002
        /*0030*/ 	.string	""
        /*0030*/ 	.string	"ptxas"
        /*0030*/ 	.string	"Cuda compilation tools, release 13.0, V13.0.88"
        /*0030*/ 	.string	"Build cuda_13.0.r13.0/compiler.36424714_0"
        /*0030*/ 	.string	"-arch sm_100 -m 64 "



//--------------------- .note.nv.cuinfo           --------------------------
	.section	.note.nv.cuinfo,"",@"SHT_NOTE"
	.sectionflags	@"SHF_NOTE_NV_CUINFO"
        /*0018*/ 	.short	0x0002
        /*001a*/ 	.short	0x0064
        /*001c*/ 	.short	0x0082
	.zero		2


//--------------------- .nv.info                  --------------------------
	.section	.nv.info,"",@"SHT_CUDA_INFO"
	.align	4


	//----- nvinfo : EIATTR_REGCOUNT
	.align		4
        /*0000*/ 	.byte	0x04, 0x2f
        /*0002*/ 	.short	(.L_2 - .L_1)
	.align		4
.L_1:
        /*0004*/ 	.word	index@(_Z13get_resultantPfS_S_S_)
        /*0008*/ 	.word	0x0000001b


	//----- nvinfo : EIATTR_FRAME_SIZE
	.align		4
.L_2:
        /*000c*/ 	.byte	0x04, 0x11
        /*000e*/ 	.short	(.L_4 - .L_3)
	.align		4
.L_3:
        /*0010*/ 	.word	index@($__internal_2_$__cuda_sm3x_div_rn_noftz_f32_slowpath)
        /*0014*/ 	.word	0x00000010


	//----- nvinfo : EIATTR_FRAME_SIZE
	.align		4
.L_4:
        /*0018*/ 	.byte	0x04, 0x11
        /*001a*/ 	.short	(.L_6 - .L_5)
	.align		4
.L_5:
        /*001c*/ 	.word	index@($__internal_1_$__cuda_sm20_sqrt_rn_f32_slowpath)
        /*0020*/ 	.word	0x00000010


	//----- nvinfo : EIATTR_FRAME_SIZE
	.align		4
.L_6:
        /*0024*/ 	.byte	0x04, 0x11
        /*0026*/ 	.short	(.L_8 - .L_7)
	.align		4
.L_7:
        /*0028*/ 	.word	index@($__internal_0_$__cuda_sm20_div_rn_f64_full)
        /*002c*/ 	.word	0x00000010


	//----- nvinfo : EIATTR_FRAME_SIZE
	.align		4
.L_8:
        /*0030*/ 	.byte	0x04, 0x11
        /*0032*/ 	.short	(.L_10 - .L_9)
	.align		4
.L_9:
        /*0034*/ 	.word	index@(_Z13get_resultantPfS_S_S_)
        /*0038*/ 	.word	0x00000010


	//----- nvinfo : EIATTR_MIN_STACK_SIZE
	.align		4
.L_10:
        /*003c*/ 	.byte	0x04, 0x12
        /*003e*/ 	.short	(.L_12 - .L_11)
	.align		4
.L_11:
        /*0040*/ 	.word	index@(_Z13get_resultantPfS_S_S_)
        /*0044*/ 	.word	0x00000010
.L_12:


//--------------------- .nv.compat                --------------------------
	.section	.nv.compat,"",@"SHT_CUDA_COMPAT_INFO"
	.align	4
        /*0000*/ 	.byte	0x02, 0x09, 0x00, 0x00, 0x02, 0x02, 0x01, 0x00, 0x02, 0x05, 0x05, 0x00, 0x03, 0x07, 0x01, 0x01
        /*0010*/ 	.byte	0x02, 0x03, 0x00, 0x00, 0x02, 0x06, 0x01, 0x00, 0x04, 0x0b, 0x08, 0x00, 0x01, 0x00, 0x00, 0x00
        /*0020*/ 	.byte	0x00, 0x00, 0x00, 0x00


//--------------------- .nv.info._Z13get_resultantPfS_S_S_ --------------------------
	.section	.nv.info._Z13get_resultantPfS_S_S_,"",@"SHT_CUDA_INFO"
	.sectionflags	@""
	.align	4


	//----- nvinfo : EIATTR_CUDA_API_VERSION
	.align		4
        /*0000*/ 	.byte	0x04, 0x37
        /*0002*/ 	.short	(.L_14 - .L_13)
.L_13:
        /*0004*/ 	.word	0x00000082


	//----- nvinfo : EIATTR_KPARAM_INFO
	.align		4
.L_14:
        /*0008*/ 	.byte	0x04, 0x17
        /*000a*/ 	.short	(.L_16 - .L_15)
.L_15:
        /*000c*/ 	.word	0x00000000
        /*0010*/ 	.short	0x0003
        /*0012*/ 	.short	0x0018
        /*0014*/ 	.byte	0x00, 0xf5, 0x21, 0x00


	//----- nvinfo : EIATTR_KPARAM_INFO
	.align		4
.L_16:
        /*0018*/ 	.byte	0x04, 0x17
        /*001a*/ 	.short	(.L_18 - .L_17)
.L_17:
        /*001c*/ 	.word	0x00000000
        /*0020*/ 	.short	0x0002
        /*0022*/ 	.short	0x0010
        /*0024*/ 	.byte	0x00, 0xf5, 0x21, 0x00


	//----- nvinfo : EIATTR_KPARAM_INFO
	.align		4
.L_18:
        /*0028*/ 	.byte	0x04, 0x17
        /*002a*/ 	.short	(.L_20 - .L_19)
.L_19:
        /*002c*/ 	.word	0x00000000
        /*0030*/ 	.short	0x0001
        /*0032*/ 	.short	0x0008
        /*0034*/ 	.byte	0x00, 0xf5, 0x21, 0x00


	//----- nvinfo : EIATTR_KPARAM_INFO
	.align		4
.L_20:
        /*0038*/ 	.byte	0x04, 0x17
        /*003a*/ 	.short	(.L_22 - .L_21)
.L_21:
        /*003c*/ 	.word	0x00000000
        /*0040*/ 	.short	0x0000
        /*0042*/ 	.short	0x0000
        /*0044*/ 	.byte	0x00, 0xf5, 0x21, 0x00


	//----- nvinfo : EIATTR_SPARSE_MMA_MASK
	.align		4
.L_22:
        /*0048*/ 	.byte	0x03, 0x50
        /*004a*/ 	.short	0x0000


	//----- nvinfo : EIATTR_MAXREG_COUNT
	.align		4
        /*004c*/ 	.byte	0x03, 0x1b
        /*004e*/ 	.short	0x00ff


	//----- nvinfo : EIATTR_EXTERNS
	.align		4
        /*0050*/ 	.byte	0x04, 0x0f
        /*0052*/ 	.short	(.L_24 - .L_23)


	//   ....[0]....
	.align		4
.L_23:
        /*0054*/ 	.word	index@(vprintf)


	//----- nvinfo : EIATTR_MERCURY_ISA_VERSION
	.align		4
.L_24:
        /*0058*/ 	.byte	0x03, 0x5f
        /*005a*/ 	.short	0x0101


	//----- nvinfo : EIATTR_VRC_CTA_INIT_COUNT
	.align		4
        /*005c*/ 	.byte	0x02, 0x4a
	.zero		1
	.zero		1


	//----- nvinfo : EIATTR_SYSCALL_OFFSETS
	.align		4
        /*0060*/ 	.byte	0x04, 0x46
        /*0062*/ 	.short	(.L_26 - .L_25)


	//   ....[0]....
.L_25:
        /*0064*/ 	.word	0x00000880


	//----- nvinfo : EIATTR_EXIT_INSTR_OFFSETS
	.align		4
.L_26:
        /*0068*/ 	.byte	0x04, 0x1c
        /*006a*/ 	.short	(.L_28 - .L_27)


	//   ....[0]....
.L_27:
        /*006c*/ 	.word	0x000000b0


	//   ....[1]....
        /*0070*/ 	.word	0x00000890


	//----- nvinfo : EIATTR_CRS_STACK_SIZE
	.align		4
.L_28:
        /*0074*/ 	.byte	0x04, 0x1e
        /*0076*/ 	.short	(.L_30 - .L_29)
.L_29:
        /*0078*/ 	.word	0x00000000


	//----- nvinfo : EIATTR_CBANK_PARAM_SIZE
	.align		4
.L_30:
        /*007c*/ 	.byte	0x03, 0x19
        /*007e*/ 	.short	0x0020


	//----- nvinfo : EIATTR_PARAM_CBANK
	.align		4
        /*0080*/ 	.byte	0x04, 0x0a
        /*0082*/ 	.short	(.L_32 - .L_31)
	.align		4
.L_31:
        /*0084*/ 	.word	index@(.nv.constant0._Z13get_resultantPfS_S_S_)
        /*0088*/ 	.short	0x0380
        /*008a*/ 	.short	0x0020


	//----- nvinfo : EIATTR_SW_WAR
	.align		4
.L_32:
        /*008c*/ 	.byte	0x04, 0x36
        /*008e*/ 	.short	(.L_34 - .L_33)
.L_33:
        /*0090*/ 	.word	0x00000008
.L_34:


//--------------------- .nv.callgraph             --------------------------
	.section	.nv.callgraph,"",@"SHT_CUDA_CALLGRAPH"
	.align	4
	.sectionentsize	8
	.align		4
        /*0000*/ 	.word	0x00000000
	.align		4
        /*0004*/ 	.word	0xffffffff
	.align		4
        /*0008*/ 	.word	index@(_Z13get_resultantPfS_S_S_)
	.align		4
        /*000c*/ 	.word	index@(vprintf)
	.align		4
        /*0010*/ 	.word	0x00000000
	.align		4
        /*0014*/ 	.word	0xfffffffe
	.align		4
        /*0018*/ 	.word	0x00000000
	.align		4
        /*001c*/ 	.word	0xfffffffd
	.align		4
        /*0020*/ 	.word	0x00000000
	.align		4
        /*0024*/ 	.word	0xfffffffc


//--------------------- .nv.constant4             --------------------------
	.section	.nv.constant4,"a",@progbits
	.align	8
	.align		8
.nv.constant4:
        /*0000*/ 	.dword	vprintf
	.align		8
        /*0008*/ 	.dword	$str


//--------------------- .text._Z13get_resultantPfS_S_S_ --------------------------
	.section	.text._Z13get_resultantPfS_S_S_,"ax",@progbits
	.align	128
        .global         _Z13get_resultantPfS_S_S_
        .type           _Z13get_resultantPfS_S_S_,@function
        .size           _Z13get_resultantPfS_S_S_,(.L_x_27 - _Z13get_resultantPfS_S_S_)
        .other          _Z13get_resultantPfS_S_S_,@"STO_CUDA_ENTRY STV_DEFAULT"
_Z13get_resultantPfS_S_S_:
.text._Z13get_resultantPfS_S_S_:
[----:B------:R-:W0:Y:S01]  /*0000*/  LDC R1, c[0x0][0x37c] ;  /* 0x0000df00ff017b82 */ /* 0x000e220000000800 */
[----:B------:R-:W1:Y:S01]  /*0010*/  S2R R3, SR_TID.X ;  /* 0x0000000000037919 */ /* 0x000e620000002100 */
[----:B------:R-:W2:Y:S06]  /*0020*/  LDCU UR5, c[0x0][0x2fc] ;  /* 0x00005f80ff0577ac */ /* 0x000eac0008000800 */
[----:B------:R-:W1:Y:S01]  /*0030*/  S2UR UR6, SR_CTAID.X ;  /* 0x00000000000679c3 */ /* 0x000e620000002500 */
[----:B0-----:R-:W-:Y:S01]  /*0040*/  VIADD R1, R1, 0xfffffff0 ;  /* 0xfffffff001017836 */ /* 0x001fe20000000000 */
[----:B------:R-:W0:Y:S06]  /*0050*/  LDCU UR4, c[0x0][0x2f8] ;  /* 0x00005f00ff0477ac */ /* 0x000e2c0008000800 */
[----:B------:R-:W1:Y:S01]  /*0060*/  LDC R8, c[0x0][0x360] ;  /* 0x0000d800ff087b82 */ /* 0x000e620000000800 */
[----:B0-----:R-:W-:-:S05]  /*0070*/  IADD3 R6, P1, PT, R1, UR4, RZ ;  /* 0x0000000401067c10 */ /* 0x001fca000ff3e0ff */
[----:B--2---:R-:W-:Y:S02]  /*0080*/  IMAD.X R7, RZ, RZ, UR5, P1 ;  /* 0x00000005ff077e24 */ /* 0x004fe400088e06ff */
[----:B-1----:R-:W-:-:S05]  /*0090*/  IMAD R8, R8, UR6, R3 ;  /* 0x0000000608087c24 */ /* 0x002fca000f8e0203 */
[----:B------:R-:W-:-:S13]  /*00a0*/  ISETP.GT.AND P0, PT, R8, 0x36, PT ;  /* 0x000000360800780c */ /* 0x000fda0003f04270 */
[----:B------:R-:W-:Y:S05]  /*00b0*/  @P0 EXIT ;  /* 0x000000000000094d */ /* 0x000fea0003800000 */
[----:B------:R-:W0:Y:S01]  /*00c0*/  S2R R3, SR_TID.Y ;  /* 0x0000000000037919 */ /* 0x000e220000002200 */
[----:B------:R-:W0:Y:S01]  /*00d0*/  LDCU UR6, c[0x0][0x364] ;  /* 0x00006c80ff0677ac */ /* 0x000e220008000800 */
[----:B------:R-:W1:Y:S01]  /*00e0*/  LDC.64 R10, c[0x0][0x388] ;  /* 0x0000e200ff0a7b82 */ /* 0x000e620000000a00 */
[----:B------:R-:W0:Y:S01]  /*00f0*/  S2R R0, SR_CTAID.Y ;  /* 0x0000000000007919 */ /* 0x000e220000002600 */
[----:B------:R-:W2:Y:S06]  /*0100*/  LDCU.64 UR4, c[0x0][0x358] ;  /* 0x00006b00ff0477ac */ /* 0x000eac0008000a00 */
[----:B------:R-:W3:Y:S01]  /*0110*/  LDC.64 R4, c[0x0][0x380] ;  /* 0x0000e000ff047b82 */ /* 0x000ee20000000a00 */
[----:B0-----:R-:W-:-:S04]  /*0120*/  IMAD R3, R0, UR6, R3 ;  /* 0x0000000600037c24 */ /* 0x001fc8000f8e0203 */
[----:B------:R-:W-:-:S04]  /*0130*/  IMAD R8, R3, 0x37, R8 ;  /* 0x0000003703087824 */ /* 0x000fc800078e0208 */
[----:B-1----:R-:W-:-:S04]  /*0140*/  IMAD.WIDE R10, R8, 0x4, R10 ;  /* 0x00000004080a7825 */ /* 0x002fc800078e020a */
[----:B---3--:R-:W-:Y:S02]  /*0150*/  IMAD.WIDE R4, R8, 0x4, R4 ;  /* 0x0000000408047825 */ /* 0x008fe400078e0204 */
[----:B--2---:R-:W2:Y:S04]  /*0160*/  LDG.E R10, desc[UR4][R10.64] ;  /* 0x000000040a0a7981 */ /* 0x004ea8000c1e1900 */
[----:B------:R-:W3:Y:S01]  /*0170*/  LDG.E R0, desc[UR4][R4.64] ;  /* 0x0000000404007981 */ /* 0x000ee2000c1e1900 */
[----:B------:R-:W-:Y:S01]  /*0180*/  BSSY.RECONVERGENT B0, `(.L_x_0) ;  /* 0x0000016000007945 */ /* 0x000fe20003800200 */
[----:B--2---:R-:W-:Y:S01]  /*0190*/  FADD R13, |R10|, -RZ ;  /* 0x800000ff0a0d7221 */ /* 0x004fe20000000200 */
[----:B---3--:R-:W-:-:S05]  /*01a0*/  FADD R0, |R0|, -RZ ;  /* 0x800000ff00007221 */ /* 0x008fca0000000200 */
[CC--:B------:R-:W-:Y:S02]  /*01b0*/  VIMNMX R9, PT, PT, R0.reuse, R13.reuse, !PT ;  /* 0x0000000d00097248 */ /* 0x0c0fe40007fe0100 */
[----:B------:R-:W-:Y:S02]  /*01c0*/  VIMNMX R2, PT, PT, R0, R13, PT ;  /* 0x0000000d00027248 */ /* 0x000fe40003fe0100 */
[----:B------:R-:W-:-:S04]  /*01d0*/  LOP3.LUT R3, R9, 0xfe000000, RZ, 0xc0, !PT ;  /* 0xfe00000009037812 */ /* 0x000fc800078ec0ff */
[----:B------:R-:W-:-:S05]  /*01e0*/  LOP3.LUT R0, R3, 0x7e800000, RZ, 0x3c, !PT ;  /* 0x7e80000003007812 */ /* 0x000fca00078e3cff */
[-C--:B------:R-:W-:Y:S01]  /*01f0*/  FMUL R12, R2, R0.reuse ;  /* 0x00000000020c7220 */ /* 0x080fe20000400000 */
[----:B------:R-:W-:-:S03]  /*0200*/  FMUL R0, R9, R0 ;  /* 0x0000000009007220 */ /* 0x000fc60000400000 */
[----:B------:R-:W-:-:S04]  /*0210*/  FMUL R13, R12, R12 ;  /* 0x0000000c0c0d7220 */ /* 0x000fc80000400000 */
[----:B------:R-:W-:-:S04]  /*0220*/  FFMA R0, R0, R0, R13 ;  /* 0x0000000000007223 */ /* 0x000fc8000000000d */
[----:B------:R-:W-:Y:S01]  /*0230*/  VIADD R10, R0, 0xf3000000 ;  /* 0xf3000000000a7836 */ /* 0x000fe20000000000 */
[----:B------:R0:W1:Y:S04]  /*0240*/  MUFU.RSQ R11, R0 ;  /* 0x00000000000b7308 */ /* 0x0000680000001400 */
[----:B------:R-:W-:-:S13]  /*0250*/  ISETP.GT.U32.AND P0, PT, R10, 0x727fffff, PT ;  /* 0x727fffff0a00780c */ /* 0x000fda0003f04070 */
[----:B01----:R-:W-:Y:S05]  /*0260*/  @!P0 BRA `(.L_x_1) ;  /* 0x00000000000c8947 */ /* 0x003fea0003800000 */
[----:B------:R-:W-:-:S07]  /*0270*/  MOV R15, 0x290 ;  /* 0x00000290000f7802 */ /* 0x000fce0000000f00 */
[----:B------:R-:W-:Y:S05]  /*0280*/  CALL.REL.NOINC `($__internal_1_$__cuda_sm20_sqrt_rn_f32_slowpath) ;  /* 0x0000000800c07944 */ /* 0x000fea0003c00000 */
[----:B------:R-:W-:Y:S05]  /*0290*/  BRA `(.L_x_2) ;  /* 0x0000000000107947 */ /* 0x000fea0003800000 */
.L_x_1:
[----:B------:R-:W-:Y:S01]  /*02a0*/  FMUL.FTZ R13, R0, R11 ;  /* 0x0000000b000d7220 */ /* 0x000fe20000410000 */
[----:B------:R-:W-:-:S03]  /*02b0*/  FMUL.FTZ R11, R11, 0.5 ;  /* 0x3f0000000b0b7820 */ /* 0x000fc60000410000 */
[----:B------:R-:W-:-:S04]  /*02c0*/  FFMA R0, -R13, R13, R0 ;  /* 0x0000000d0d007223 */ /* 0x000fc80000000100 */
[----:B------:R-:W-:-:S07]  /*02d0*/  FFMA R0, R0, R11, R13 ;  /* 0x0000000b00007223 */ /* 0x000fce000000000d */
.L_x_2:
[----:B------:R-:W-:Y:S05]  /*02e0*/  BSYNC.RECONVERGENT B0 ;  /* 0x0000000000007941 */ /* 0x000fea0003800200 */
.L_x_0:
[----:B------:R-:W0:Y:S01]  /*02f0*/  LDC.64 R10, c[0x0][0x390] ;  /* 0x0000e400ff0a7b82 */ /* 0x000e220000000a00 */
[----:B------:R-:W-:Y:S02]  /*0300*/  FSETP.NEU.AND P0, PT, R2, RZ, PT ;  /* 0x000000ff0200720b */ /* 0x000fe40003f0d000 */
[----:B------:R-:W-:-:S11]  /*0310*/  LOP3.LUT R3, R3, 0x800000, RZ, 0xfc, !PT ;  /* 0x0080000003037812 */ /* 0x000fd600078efcff */
[----:B------:R-:W-:Y:S01]  /*0320*/  @P0 FMUL R9, R3, R0 ;  /* 0x0000000003090220 */ /* 0x000fe20000400000 */
[----:B------:R-:W-:-:S04]  /*0330*/  FSETP.NEU.AND P0, PT, R2, +INF , PT ;  /* 0x7f8000000200780b */ /* 0x000fc80003f0d000 */
[----:B------:R-:W-:Y:S01]  /*0340*/  FSEL R13, R9, +INF , P0 ;  /* 0x7f800000090d7808 */ /* 0x000fe20000000000 */
[----:B0-----:R-:W-:-:S05]  /*0350*/  IMAD.WIDE R2, R8, 0x4, R10 ;  /* 0x0000000408027825 */ /* 0x001fca00078e020a */
[----:B------:R0:W-:Y:S04]  /*0360*/  STG.E desc[UR4][R2.64], R13 ;  /* 0x0000000d02007986 */ /* 0x0001e8000c101904 */
[----:B------:R-:W2:Y:S01]  /*0370*/  LDG.E R0, desc[UR4][R4.64] ;  /* 0x0000000404007981 */ /* 0x000ea2000c1e1900 */
[----:B------:R-:W1:Y:S01]  /*0380*/  MUFU.RCP R9, R13 ;  /* 0x0000000d00097308 */ /* 0x000e620000001000 */
[----:B------:R-:W-:Y:S01]  /*0390*/  BSSY.RECONVERGENT B0, `(.L_x_3) ;  /* 0x000000b000007945 */ /* 0x000fe20003800200 */
[----:B-1----:R-:W-:-:S04]  /*03a0*/  FFMA R10, -R13, R9, 1 ;  /* 0x3f8000000d0a7423 */ /* 0x002fc80000000109 */
[----:B------:R-:W-:Y:S02]  /*03b0*/  FFMA R9, R9, R10, R9 ;  /* 0x0000000a09097223 */ /* 0x000fe40000000009 */
[----:B--2---:R-:W1:Y:S02]  /*03c0*/  FCHK P0, R0, R13 ;  /* 0x0000000d00007302 */ /* 0x004e640000000000 */
[----:B------:R-:W-:-:S04]  /*03d0*/  FFMA R10, R0, R9, RZ ;  /* 0x00000009000a7223 */ /* 0x000fc800000000ff */
[----:B------:R-:W-:-:S04]  /*03e0*/  FFMA R11, -R13, R10, R0 ;  /* 0x0000000a0d0b7223 */ /* 0x000fc80000000100 */
[----:B------:R-:W-:Y:S01]  /*03f0*/  FFMA R9, R9, R11, R10 ;  /* 0x0000000b09097223 */ /* 0x000fe2000000000a */
[----:B01----:R-:W-:Y:S06]  /*0400*/  @!P0 BRA `(.L_x_4) ;  /* 0x00000000000c8947 */ /* 0x003fec0003800000 */
[----:B------:R-:W-:-:S07]  /*0410*/  MOV R4, 0x430 ;  /* 0x0000043000047802 */ /* 0x000fce0000000f00 */
[----:B------:R-:W-:Y:S05]  /*0420*/  CALL.REL.NOINC `($__internal_2_$__cuda_sm3x_div_rn_noftz_f32_slowpath) ;  /* 0x0000000800b47944 */ /* 0x000fea0003c00000 */
[----:B------:R-:W-:-:S07]  /*0430*/  IMAD.MOV.U32 R9, RZ, RZ, R0 ;  /* 0x000000ffff097224 */ /* 0x000fce00078e0000 */
.L_x_4:
[----:B------:R-:W-:Y:S05]  /*0440*/  BSYNC.RECONVERGENT B0 ;  /* 0x0000000000007941 */ /* 0x000fea0003800200 */
.L_x_3:
[----:B------:R-:W-:Y:S01]  /*0450*/  IMAD.MOV.U32 R0, RZ, RZ, 0x3f000000 ;  /* 0x3f000000ff007424 */ /* 0x000fe200078e00ff */
[C---:B------:R-:W-:Y:S01]  /*0460*/  FSETP.NEU.AND P1, PT, |R9|.reuse, 1, PT ;  /* 0x3f8000000900780b */ /* 0x040fe20003f2d200 */
[----:B------:R-:W-:Y:S01]  /*0470*/  MUFU.RCP64H R11, 3.1415882110595703125 ;  /* 0x400921f9000b7908 */ /* 0x000fe20000001800 */
[C---:B------:R-:W-:Y:S01]  /*0480*/  FSETP.GT.AND P0, PT, |R9|.reuse, 0.56000000238418579102, PT ;  /* 0x3f0f5c290900780b */ /* 0x040fe20003f04200 */
[----:B------:R-:W-:Y:S01]  /*0490*/  FFMA R0, |R9|, -R0, 0.5 ;  /* 0x3f00000009007423 */ /* 0x000fe20000000a00 */
[----:B------:R-:W-:Y:S01]  /*04a0*/  IMAD.MOV.U32 R15, RZ, RZ, 0x3fd774eb ;  /* 0x3fd774ebff0f7424 */ /* 0x000fe200078e00ff */
[----:B------:R-:W-:Y:S04]  /*04b0*/  BSSY.RECONVERGENT B0, `(.L_x_5) ;  /* 0x000002a000007945 */ /* 0x000fe80003800200 */
[----:B------:R-:W0:Y:S02]  /*04c0*/  MUFU.RSQ R5, R0 ;  /* 0x0000000000057308 */ /* 0x000e240000001400 */
[----:B0-----:R-:W-:Y:S01]  /*04d0*/  FMUL R4, R0, R5 ;  /* 0x0000000500047220 */ /* 0x001fe20000400000 */
[----:B------:R-:W-:-:S04]  /*04e0*/  FMUL R5, R5, -0.5 ;  /* 0xbf00000005057820 */ /* 0x000fc80000400000 */
[----:B------:R-:W-:-:S04]  /*04f0*/  FFMA R5, R4, R5, 0.5 ;  /* 0x3f00000004057423 */ /* 0x000fc80000000005 */
[----:B------:R-:W-:-:S05]  /*0500*/  FFMA R5, R4, R5, R4 ;  /* 0x0000000504057223 */ /* 0x000fca0000000004 */
[----:B------:R-:W-:Y:S01]  /*0510*/  FSEL R4, R5, RZ, P1 ;  /* 0x000000ff05047208 */ /* 0x000fe20000800000 */
[----:B------:R-:W-:-:S03]  /*0520*/  HFMA2 R5, -RZ, RZ, 1.3251953125, -55.71875 ;  /* 0x3d4dd2f7ff057431 */ /* 0x000fc600000001ff */
[----:B------:R-:W-:Y:S01]  /*0530*/  FSEL R12, R4, |R9|, P0 ;  /* 0x40000009040c7208 */ /* 0x000fe20000000000 */
[----:B------:R-:W-:-:S04]  /*0540*/  IMAD.MOV.U32 R4, RZ, RZ, -0xfe47992 ;  /* 0xf01b866eff047424 */ /* 0x000fc800078e00ff */
[----:B------:R-:W-:-:S04]  /*0550*/  FMUL R10, R12, R12 ;  /* 0x0000000c0c0a7220 */ /* 0x000fc80000400000 */
[----:B------:R-:W-:-:S04]  /*0560*/  FFMA R5, R10, R5, 0.018773360177874565125 ;  /* 0x3c99ca970a057423 */ /* 0x000fc80000000005 */
[----:B------:R-:W-:-:S04]  /*0570*/  FFMA R5, R10, R5, 0.046769052743911743164 ;  /* 0x3d3f90e80a057423 */ /* 0x000fc80000000005 */
[----:B------:R-:W-:-:S04]  /*0580*/  FFMA R5, R10, R5, 0.074823014438152313232 ;  /* 0x3d993ccf0a057423 */ /* 0x000fc80000000005 */
[----:B------:R-:W-:Y:S01]  /*0590*/  FFMA R13, R10, R5, 0.16667181253433227539 ;  /* 0x3e2aac040a0d7423 */ /* 0x000fe20000000005 */
[----:B------:R-:W-:-:S03]  /*05a0*/  IMAD.MOV.U32 R5, RZ, RZ, 0x400921f9 ;  /* 0x400921f9ff057424 */ /* 0x000fc600078e00ff */
[----:B------:R-:W-:Y:S01]  /*05b0*/  FMUL R13, R10, R13 ;  /* 0x0000000d0a0d7220 */ /* 0x000fe20000400000 */
[----:B------:R-:W-:-:S03]  /*05c0*/  IMAD.MOV.U32 R10, RZ, RZ, 0x1 ;  /* 0x00000001ff0a7424 */ /* 0x000fc600078e00ff */
[----:B------:R-:W-:-:S03]  /*05d0*/  FFMA R0, R12, R13, R12 ;  /* 0x0000000d0c007223 */ /* 0x000fc6000000000c */
[----:B------:R-:W-:Y:S01]  /*05e0*/  DFMA R12, R10, -R4, 1 ;  /* 0x3ff000000a0c742b */ /* 0x000fe20000000804 */
[----:B------:R-:W-:-:S04]  /*05f0*/  FMUL R14, R0, -2 ;  /* 0xc0000000000e7820 */ /* 0x000fc80000400000 */
[----:B------:R-:W-:-:S03]  /*0600*/  @P0 FFMA R0, R15, 0.93318945169448852539, R14 ;  /* 0x3f6ee5810f000823 */ /* 0x000fc6000000000e */
[----:B------:R-:W-:Y:S02]  /*0610*/  DFMA R12, R12, R12, R12 ;  /* 0x0000000c0c0c722b */ /* 0x000fe4000000000c */
[C---:B------:R-:W-:Y:S02]  /*0620*/  FSETP.NAN.AND P0, PT, R0.reuse, R0, PT ;  /* 0x000000000000720b */ /* 0x040fe40003f08000 */
[----:B------:R-:W-:-:S04]  /*0630*/  LOP3.LUT R9, R0, 0x80000000, R9, 0xb8, !PT ;  /* 0x8000000000097812 */ /* 0x000fc800078eb809 */
[----:B------:R-:W-:Y:S01]  /*0640*/  DFMA R12, R10, R12, R10 ;  /* 0x0000000c0a0c722b */ /* 0x000fe2000000000a */
[----:B------:R-:W-:-:S05]  /*0650*/  FSEL R9, R9, R0, !P0 ;  /* 0x0000000009097208 */ /* 0x000fca0004000000 */
[----:B------:R-:W-:Y:S02]  /*0660*/  FMUL R9, R9, 180 ;  /* 0x4334000009097820 */ /* 0x000fe40000400000 */
[C---:B------:R-:W-:Y:S02]  /*0670*/  DFMA R14, R12.reuse, -R4, 1 ;  /* 0x3ff000000c0e742b */ /* 0x040fe40000000804 */
[----:B------:R-:W0:Y:S06]  /*0680*/  F2F.F64.F32 R10, R9 ;  /* 0x00000009000a7310 */ /* 0x000e2c0000201800 */
[----:B------:R-:W-:-:S08]  /*0690*/  DFMA R14, R12, R14, R12 ;  /* 0x0000000e0c0e722b */ /* 0x000fd0000000000c */
[----:B0-----:R-:W-:Y:S01]  /*06a0*/  DMUL R12, R10, R14 ;  /* 0x0000000e0a0c7228 */ /* 0x001fe20000000000 */
[----:B------:R-:W-:-:S07]  /*06b0*/  FSETP.GEU.AND P1, PT, |R11|, 6.5827683646048100446e-37, PT ;  /* 0x036000000b00780b */ /* 0x000fce0003f2e200 */
[----:B------:R-:W-:-:S08]  /*06c0*/  DFMA R4, R12, -R4, R10 ;  /* 0x800000040c04722b */ /* 0x000fd0000000000a */
[----:B------:R-:W-:-:S10]  /*06d0*/  DFMA R4, R14, R4, R12 ;  /* 0x000000040e04722b */ /* 0x000fd4000000000c */
[----:B------:R-:W-:-:S05]  /*06e0*/  FFMA R0, RZ, 2.1426985263824462891, R5 ;  /* 0x400921f9ff007823 */ /* 0x000fca0000000005 */
[----:B------:R-:W-:-:S13]  /*06f0*/  FSETP.GT.AND P0, PT, |R0|, 1.469367938527859385e-39, PT ;  /* 0x001000000000780b */ /* 0x000fda0003f04200 */
[----:B------:R-:W-:Y:S05]  /*0700*/  @P0 BRA P1, `(.L_x_6) ;  /* 0x0000000000100947 */ /* 0x000fea0000800000 */
[----:B------:R-:W-:-:S07]  /*0710*/  MOV R0, 0x730 ;  /* 0x0000073000007802 */ /* 0x000fce0000000f00 */
[----:B------:R-:W-:Y:S05]  /*0720*/  CALL.REL.NOINC `($__internal_0_$__cuda_sm20_div_rn_f64_full) ;  /* 0x00000000005c7944 */ /* 0x000fea0003c00000 */
[----:B------:R-:W-:Y:S01]  /*0730*/  IMAD.MOV.U32 R4, RZ, RZ, R16 ;  /* 0x000000ffff047224 */ /* 0x000fe200078e0010 */
[----:B------:R-:W-:-:S07]  /*0740*/  MOV R5, R17 ;  /* 0x0000001100057202 */ /* 0x000fce0000000f00 */
.L_x_6:
[----:B------:R-:W-:Y:S05]  /*0750*/  BSYNC.RECONVERGENT B0 ;  /* 0x0000000000007941 */ /* 0x000fea0003800200 */
.L_x_5:
[----:B------:R-:W0:Y:S01]  /*0760*/  F2F.F32.F64 R0, R4 ;  /* 0x0000000400007310 */ /* 0x000e220000301000 */
[----:B------:R-:W1:Y:S01]  /*0770*/  LDC.64 R10, c[0x0][0x398] ;  /* 0x0000e600ff0a7b82 */ /* 0x000e620000000a00 */
[----:B0-----:R-:W-:Y:S01]  /*0780*/  FSETP.GEU.AND P0, PT, R0, RZ, PT ;  /* 0x000000ff0000720b */ /* 0x001fe20003f0e000 */
[----:B-1----:R-:W-:-:S12]  /*0790*/  IMAD.WIDE R8, R8, 0x4, R10 ;  /* 0x0000000408087825 */ /* 0x002fd800078e020a */
[----:B------:R-:W-:-:S05]  /*07a0*/  @!P0 FADD R0, -R0, 360 ;  /* 0x43b4000000008421 */ /* 0x000fca0000000100 */
[----:B------:R-:W-:-:S13]  /*07b0*/  FSETP.GT.AND P0, PT, R0, 360, PT ;  /* 0x43b400000000780b */ /* 0x000fda0003f04000 */
[----:B------:R-:W-:-:S05]  /*07c0*/  @P0 FADD R0, R0, -360 ;  /* 0xc3b4000000000421 */ /* 0x000fca0000000000 */
[----:B------:R0:W-:Y:S04]  /*07d0*/  STG.E desc[UR4][R8.64], R0 ;  /* 0x0000000008007986 */ /* 0x0001e8000c101904 */
[----:B------:R-:W2:Y:S01]  /*07e0*/  LDG.E R2, desc[UR4][R2.64] ;  /* 0x0000000402027981 */ /* 0x000ea2000c1e1900 */
[----:B------:R-:W-:Y:S01]  /*07f0*/  F2F.F64.F32 R14, R0 ;  /* 0x00000000000e7310 */ /* 0x000fe20000201800 */
[----:B------:R-:W-:Y:S01]  /*0800*/  MOV R10, 0x0 ;  /* 0x00000000000a7802 */ /* 0x000fe20000000f00 */
[----:B------:R-:W1:Y:S05]  /*0810*/  LDCU.64 UR4, c[0x4][0x8] ;  /* 0x01000100ff0477ac */ /* 0x000e6a0008000a00 */
[----:B------:R-:W3:Y:S01]  /*0820*/  LDC.64 R10, c[0x4][R10] ;  /* 0x010000000a0a7b82 */ /* 0x000ee20000000a00 */
[----:B-1----:R-:W-:-:S02]  /*0830*/  IMAD.U32 R4, RZ, RZ, UR4 ;  /* 0x00000004ff047e24 */ /* 0x002fc4000f8e00ff */
[----:B------:R-:W-:Y:S01]  /*0840*/  IMAD.U32 R5, RZ, RZ, UR5 ;  /* 0x00000005ff057e24 */ /* 0x000fe2000f8e00ff */
[----:B--2---:R-:W1:Y:S02]  /*0850*/  F2F.F64.F32 R12, R2 ;  /* 0x00000002000c7310 */ /* 0x004e640000201800 */
[----:B-1-3--:R0:W-:Y:S04]  /*0860*/  STL.128 [R1], R12 ;  /* 0x0000000c01007387 */ /* 0x00a1e80000100c00 */
[----:B------:R-:W-:-:S07]  /*0870*/  LEPC R20, `(.L_x_7) ;  /* 0x000000001014794e */ /* 0x000fce0000000000 */
[----:B0-----:R-:W-:Y:S05]  /*0880*/  CALL.ABS.NOINC R10 ;  /* 0x000000000a007343 */ /* 0x001fea0003c00000 */
.L_x_7:
[----:B------:R-:W-:Y:S05]  /*0890*/  EXIT ;  /* 0x000000000000794d */ /* 0x000fea0003800000 */
        .weak           $__internal_0_$__cuda_sm20_div_rn_f64_full
        .type           $__internal_0_$__cuda_sm20_div_rn_f64_full,@function
        .size           $__internal_0_$__cuda_sm20_div_rn_f64_full,($__internal_1_$__cuda_sm20_sqrt_rn_f32_slowpath - $__internal_0_$__cuda_sm20_div_rn_f64_full)
$__internal_0_$__cuda_sm20_div_rn_f64_full:
[----:B------:R-:W-:Y:S01]  /*08a0*/  IMAD.MOV.U32 R5, RZ, RZ, 0x3ff921f9 ;  /* 0x3ff921f9ff057424 */ /* 0x000fe200078e00ff */
[C---:B------:R-:W-:Y:S01]  /*08b0*/  FSETP.GEU.AND P1, PT, |R11|.reuse, 1.469367938527859385e-39, PT ;  /* 0x001000000b00780b */ /* 0x040fe20003f2e200 */
[----:B------:R-:W-:Y:S01]  /*08c0*/  IMAD.MOV.U32 R4, RZ, RZ, -0xfe47992 ;  /* 0xf01b866eff047424 */ /* 0x000fe200078e00ff */
[----:B------:R-:W-:Y:S01]  /*08d0*/  LOP3.LUT R9, R11, 0x7ff00000, RZ, 0xc0, !PT ;  /* 0x7ff000000b097812 */ /* 0x000fe200078ec0ff */
[----:B------:R-:W0:Y:S01]  /*08e0*/  MUFU.RCP64H R15, R5 ;  /* 0x00000005000f7308 */ /* 0x000e220000001800 */
[----:B------:R-:W-:Y:S01]  /*08f0*/  IMAD.MOV.U32 R14, RZ, RZ, 0x1 ;  /* 0x00000001ff0e7424 */ /* 0x000fe200078e00ff */
[----:B------:R-:W-:Y:S01]  /*0900*/  MOV R17, 0x1ca00000 ;  /* 0x1ca0000000117802 */ /* 0x000fe20000000f00 */
[----:B------:R-:W-:Y:S01]  /*0910*/  IMAD.MOV.U32 R23, RZ, RZ, 0x40000000 ;  /* 0x40000000ff177424 */ /* 0x000fe200078e00ff */
[----:B------:R-:W-:Y:S01]  /*0920*/  ISETP.GE.U32.AND P0, PT, R9, 0x40000000, PT ;  /* 0x400000000900780c */ /* 0x000fe20003f06070 */
[----:B------:R-:W-:Y:S01]  /*0930*/  IMAD.MOV.U32 R22, RZ, RZ, R9 ;  /* 0x000000ffff167224 */ /* 0x000fe200078e0009 */
[----:B------:R-:W-:Y:S02]  /*0940*/  BSSY.RECONVERGENT B1, `(.L_x_8) ;  /* 0x0000041000017945 */ /* 0x000fe40003800200 */
[----:B------:R-:W-:-:S02]  /*0950*/  SEL R17, R17, 0x63400000, !P0 ;  /* 0x6340000011117807 */ /* 0x000fc40004000000 */
[----:B------:R-:W-:Y:S02]  /*0960*/  IADD3 R24, PT, PT, R23, -0x1, RZ ;  /* 0xffffffff17187810 */ /* 0x000fe40007ffe0ff */
[----:B------:R-:W-:-:S04]  /*0970*/  @!P1 LOP3.LUT R18, R17, 0x80000000, R11, 0xf8, !PT ;  /* 0x8000000011129812 */ /* 0x000fc800078ef80b */
[----:B------:R-:W-:Y:S01]  /*0980*/  @!P1 LOP3.LUT R19, R18, 0x100000, RZ, 0xfc, !PT ;  /* 0x0010000012139812 */ /* 0x000fe200078efcff */
[----:B0-----:R-:W-:Y:S01]  /*0990*/  DFMA R12, R14, -R4, 1 ;  /* 0x3ff000000e0c742b */ /* 0x001fe20000000804 */
[----:B------:R-:W-:-:S07]  /*09a0*/  @!P1 IMAD.MOV.U32 R18, RZ, RZ, RZ ;  /* 0x000000ffff129224 */ /* 0x000fce00078e00ff */
[----:B------:R-:W-:-:S08]  /*09b0*/  DFMA R12, R12, R12, R12 ;  /* 0x0000000c0c0c722b */ /* 0x000fd0000000000c */
[----:B------:R-:W-:Y:S01]  /*09c0*/  DFMA R14, R14, R12, R14 ;  /* 0x0000000c0e0e722b */ /* 0x000fe2000000000e */
[----:B------:R-:W-:Y:S01]  /*09d0*/  LOP3.LUT R13, R17, 0x800fffff, R11, 0xf8, !PT ;  /* 0x800fffff110d7812 */ /* 0x000fe200078ef80b */
[----:B------:R-:W-:-:S06]  /*09e0*/  IMAD.MOV.U32 R12, RZ, RZ, R10 ;  /* 0x000000ffff0c7224 */ /* 0x000fcc00078e000a */
[----:B------:R-:W-:Y:S02]  /*09f0*/  DFMA R20, R14, -R4, 1 ;  /* 0x3ff000000e14742b */ /* 0x000fe40000000804 */
[----:B------:R-:W-:-:S06]  /*0a00*/  @!P1 DFMA R12, R12, 2, -R18 ;  /* 0x400000000c0c982b */ /* 0x000fcc0000000812 */
[----:B------:R-:W-:-:S04]  /*0a10*/  DFMA R14, R14, R20, R14 ;  /* 0x000000140e0e722b */ /* 0x000fc8000000000e */
[----:B------:R-:W-:-:S04]  /*0a20*/  @!P1 LOP3.LUT R22, R13, 0x7ff00000, RZ, 0xc0, !PT ;  /* 0x7ff000000d169812 */ /* 0x000fc800078ec0ff */
[----:B------:R-:W-:Y:S01]  /*0a30*/  DMUL R18, R14, R12 ;  /* 0x0000000c0e127228 */ /* 0x000fe20000000000 */
[----:B------:R-:W-:-:S05]  /*0a40*/  VIADD R16, R22, 0xffffffff ;  /* 0xffffffff16107836 */ /* 0x000fca0000000000 */
[----:B------:R-:W-:Y:S02]  /*0a50*/  ISETP.GT.U32.AND P0, PT, R16, 0x7feffffe, PT ;  /* 0x7feffffe1000780c */ /* 0x000fe40003f04070 */
[----:B------:R-:W-:Y:S02]  /*0a60*/  DFMA R20, R18, -R4, R12 ;  /* 0x800000041214722b */ /* 0x000fe4000000000c */
[----:B------:R-:W-:-:S06]  /*0a70*/  ISETP.GT.U32.OR P0, PT, R24, 0x7feffffe, P0 ;  /* 0x7feffffe1800780c */ /* 0x000fcc0000704470 */
[----:B------:R-:W-:-:S07]  /*0a80*/  DFMA R14, R14, R20, R18 ;  /* 0x000000140e0e722b */ /* 0x000fce0000000012 */
[----:B------:R-:W-:Y:S05]  /*0a90*/  @P0 BRA `(.L_x_9) ;  /* 0x0000000000680947 */ /* 0x000fea0003800000 */
[----:B------:R-:W-:-:S05]  /*0aa0*/  IMAD.MOV.U32 R10, RZ, RZ, 0x40000000 ;  /* 0x40000000ff0a7424 */ /* 0x000fca00078e00ff */
[----:B------:R-:W-:-:S04]  /*0ab0*/  VIADDMNMX R9, R9, -R10, 0xb9600000, !PT ;  /* 0xb960000009097446 */ /* 0x000fc8000780090a */
[----:B------:R-:W-:-:S05]  /*0ac0*/  VIMNMX R10, PT, PT, R9, 0x46a00000, PT ;  /* 0x46a00000090a7848 */ /* 0x000fca0003fe0100 */
[----:B------:R-:W-:Y:S02]  /*0ad0*/  IMAD.IADD R18, R10, 0x1, -R17 ;  /* 0x000000010a127824 */ /* 0x000fe400078e0a11 */
[----:B------:R-:W-:Y:S02]  /*0ae0*/  IMAD.MOV.U32 R10, RZ, RZ, RZ ;  /* 0x000000ffff0a7224 */ /* 0x000fe400078e00ff */
[----:B------:R-:W-:-:S06]  /*0af0*/  VIADD R11, R18, 0x7fe00000 ;  /* 0x7fe00000120b7836 */ /* 0x000fcc0000000000 */
[----:B------:R-:W-:-:S10]  /*0b00*/  DMUL R16, R14, R10 ;  /* 0x0000000a0e107228 */ /* 0x000fd40000000000 */
[----:B------:R-:W-:-:S13]  /*0b10*/  FSETP.GTU.AND P0, PT, |R17|, 1.469367938527859385e-39, PT ;  /* 0x001000001100780b */ /* 0x000fda0003f0c200 */
[----:B------:R-:W-:Y:S05]  /*0b20*/  @P0 BRA `(.L_x_10) ;  /* 0x0000000000880947 */ /* 0x000fea0003800000 */
[----:B------:R-:W-:Y:S01]  /*0b30*/  DFMA R4, R14, -R4, R12 ;  /* 0x800000040e04722b */ /* 0x000fe2000000000c */
[----:B------:R-:W-:-:S09]  /*0b40*/  IMAD.MOV.U32 R10, RZ, RZ, RZ ;  /* 0x000000ffff0a7224 */ /* 0x000fd200078e00ff */
[C---:B------:R-:W-:Y:S02]  /*0b50*/  FSETP.NEU.AND P0, PT, R5.reuse, RZ, PT ;  /* 0x000000ff0500720b */ /* 0x040fe40003f0d000 */
[----:B------:R-:W-:-:S04]  /*0b60*/  LOP3.LUT R4, R5, 0x400921f9, RZ, 0x3c, !PT ;  /* 0x400921f905047812 */ /* 0x000fc800078e3cff */
[----:B------:R-:W-:-:S04]  /*0b70*/  LOP3.LUT R9, R4, 0x80000000, RZ, 0xc0, !PT ;  /* 0x8000000004097812 */ /* 0x000fc800078ec0ff */
[----:B------:R-:W-:-:S03]  /*0b80*/  LOP3.LUT R11, R9, R11, RZ, 0xfc, !PT ;  /* 0x0000000b090b7212 */ /* 0x000fc600078efcff */
[----:B------:R-:W-:Y:S05]  /*0b90*/  @!P0 BRA `(.L_x_10) ;  /* 0x00000000006c8947 */ /* 0x000fea0003800000 */
[----:B------:R-:W-:Y:S01]  /*0ba0*/  IADD3 R5, PT, PT, -R18, RZ, RZ ;  /* 0x000000ff12057210 */ /* 0x000fe20007ffe1ff */
[----:B------:R-:W-:Y:S01]  /*0bb0*/  IMAD.MOV.U32 R4, RZ, RZ, RZ ;  /* 0x000000ffff047224 */ /* 0x000fe200078e00ff */
[----:B------:R-:W-:-:S05]  /*0bc0*/  DMUL.RP R10, R14, R10 ;  /* 0x0000000a0e0a7228 */ /* 0x000fca0000008000 */
[----:B------:R-:W-:-:S05]  /*0bd0*/  DFMA R4, R16, -R4, R14 ;  /* 0x800000041004722b */ /* 0x000fca000000000e */
[----:B------:R-:W-:Y:S02]  /*0be0*/  LOP3.LUT R9, R11, R9, RZ, 0x3c, !PT ;  /* 0x000000090b097212 */ /* 0x000fe400078e3cff */
[----:B------:R-:W-:-:S04]  /*0bf0*/  IADD3 R4, PT, PT, -R18, -0x43300000, RZ ;  /* 0xbcd0000012047810 */ /* 0x000fc80007ffe1ff */
[----:B------:R-:W-:-:S04]  /*0c00*/  FSETP.NEU.AND P0, PT, |R5|, R4, PT ;  /* 0x000000040500720b */ /* 0x000fc80003f0d200 */
[----:B------:R-:W-:Y:S02]  /*0c10*/  FSEL R16, R10, R16, !P0 ;  /* 0x000000100a107208 */ /* 0x000fe40004000000 */
[----:B------:R-:W-:Y:S01]  /*0c20*/  FSEL R17, R9, R17, !P0 ;  /* 0x0000001109117208 */ /* 0x000fe20004000000 */
[----:B------:R-:W-:Y:S06]  /*0c30*/  BRA `(.L_x_10) ;  /* 0x0000000000447947 */ /* 0x000fec0003800000 */
.L_x_9:
[----:B------:R-:W-:-:S14]  /*0c40*/  DSETP.NAN.AND P0, PT, R10, R10, PT ;  /* 0x0000000a0a00722a */ /* 0x000fdc0003f08000 */
[----:B------:R-:W-:Y:S05]  /*0c50*/  @P0 BRA `(.L_x_11) ;  /* 0x0000000000340947 */ /* 0x000fea0003800000 */
[----:B------:R-:W-:Y:S01]  /*0c60*/  ISETP.NE.AND P0, PT, R22, R23, PT ;  /* 0x000000171600720c */ /* 0x000fe20003f05270 */
[----:B------:R-:W-:Y:S02]  /*0c70*/  IMAD.MOV.U32 R16, RZ, RZ, 0x0 ;  /* 0x00000000ff107424 */ /* 0x000fe400078e00ff */
[----:B------:R-:W-:-:S10]  /*0c80*/  IMAD.MOV.U32 R17, RZ, RZ, -0x80000 ;  /* 0xfff80000ff117424 */ /* 0x000fd400078e00ff */
[----:B------:R-:W-:Y:S05]  /*0c90*/  @!P0 BRA `(.L_x_10) ;  /* 0x00000000002c8947 */ /* 0x000fea0003800000 */
[----:B------:R-:W-:Y:S02]  /*0ca0*/  ISETP.NE.AND P0, PT, R22, 0x7ff00000, PT ;  /* 0x7ff000001600780c */ /* 0x000fe40003f05270 */
[----:B------:R-:W-:Y:S02]  /*0cb0*/  LOP3.LUT R10, R11, 0x400921f9, RZ, 0x3c, !PT ;  /* 0x400921f90b0a7812 */ /* 0x000fe400078e3cff */
[----:B------:R-:W-:Y:S02]  /*0cc0*/  ISETP.EQ.OR P0, PT, R23, RZ, !P0 ;  /* 0x000000ff1700720c */ /* 0x000fe40004702670 */
[----:B------:R-:W-:-:S11]  /*0cd0*/  LOP3.LUT R17, R10, 0x80000000, RZ, 0xc0, !PT ;  /* 0x800000000a117812 */ /* 0x000fd600078ec0ff */
[----:B------:R-:W-:Y:S01]  /*0ce0*/  @P0 LOP3.LUT R4, R17, 0x7ff00000, RZ, 0xfc, !PT ;  /* 0x7ff0000011040812 */ /* 0x000fe200078efcff */
[----:B------:R-:W-:Y:S01]  /*0cf0*/  @!P0 IMAD.MOV.U32 R16, RZ, RZ, RZ ;  /* 0x000000ffff108224 */ /* 0x000fe200078e00ff */
[----:B------:R-:W-:-:S03]  /*0d00*/  @P0 MOV R16, RZ ;  /* 0x000000ff00100202 */ /* 0x000fc60000000f00 */
[----:B------:R-:W-:Y:S01]  /*0d10*/  @P0 IMAD.MOV.U32 R17, RZ, RZ, R4 ;  /* 0x000000ffff110224 */ /* 0x000fe200078e0004 */
[----:B------:R-:W-:Y:S06]  /*0d20*/  BRA `(.L_x_10) ;  /* 0x0000000000087947 */ /* 0x000fec0003800000 */
.L_x_11:
[----:B------:R-:W-:Y:S01]  /*0d30*/  LOP3.LUT R17, R11, 0x80000, RZ, 0xfc, !PT ;  /* 0x000800000b117812 */ /* 0x000fe200078efcff */
[----:B------:R-:W-:-:S07]  /*0d40*/  IMAD.MOV.U32 R16, RZ, RZ, R10 ;  /* 0x000000ffff107224 */ /* 0x000fce00078e000a */
.L_x_10:
[----:B------:R-:W-:Y:S05]  /*0d50*/  BSYNC.RECONVERGENT B1 ;  /* 0x0000000000017941 */ /* 0x000fea0003800200 */
.L_x_8:
[----:B------:R-:W-:Y:S02]  /*0d60*/  IMAD.MOV.U32 R4, RZ, RZ, R0 ;  /* 0x000000ffff047224 */ /* 0x000fe400078e0000 */
[----:B------:R-:W-:-:S04]  /*0d70*/  IMAD.MOV.U32 R5, RZ, RZ, 0x0 ;  /* 0x00000000ff057424 */ /* 0x000fc800078e00ff */
[----:B------:R-:W-:Y:S05]  /*0d80*/  RET.REL.NODEC R4 `(_Z13get_resultantPfS_S_S_) ;  /* 0xfffffff0049c7950 */ /* 0x000fea0003c3ffff */
        .weak           $__internal_1_$__cuda_sm20_sqrt_rn_f32_slowpath
        .type           $__internal_1_$__cuda_sm20_sqrt_rn_f32_slowpath,@function
        .size           $__internal_1_$__cuda_sm20_sqrt_rn_f32_slowpath,($__internal_2_$__cuda_sm3x_div_rn_noftz_f32_slowpath - $__internal_1_$__cuda_sm20_sqrt_rn_f32_slowpath)
$__internal_1_$__cuda_sm20_sqrt_rn_f32_slowpath:
[----:B------:R-:W-:-:S13]  /*0d90*/  LOP3.LUT P0, RZ, R0, 0x7fffffff, RZ, 0xc0, !PT ;  /* 0x7fffffff00ff7812 */ /* 0x000fda000780c0ff */
[----:B------:R-:W-:Y:S01]  /*0da0*/  @!P0 MOV R10, R0 ;  /* 0x00000000000a8202 */ /* 0x000fe20000000f00 */
[----:B------:R-:W-:Y:S06]  /*0db0*/  @!P0 BRA `(.L_x_12) ;  /* 0x0000000000408947 */ /* 0x000fec0003800000 */
[----:B------:R-:W-:-:S13]  /*0dc0*/  FSETP.GEU.FTZ.AND P0, PT, R0, RZ, PT ;  /* 0x000000ff0000720b */ /* 0x000fda0003f1e000 */
[----:B------:R-:W-:Y:S01]  /*0dd0*/  @!P0 IMAD.MOV.U32 R10, RZ, RZ, 0x7fffffff ;  /* 0x7fffffffff0a8424 */ /* 0x000fe200078e00ff */
[----:B------:R-:W-:Y:S06]  /*0de0*/  @!P0 BRA `(.L_x_12) ;  /* 0x0000000000348947 */ /* 0x000fec0003800000 */
[----:B------:R-:W-:-:S13]  /*0df0*/  FSETP.GTU.FTZ.AND P0, PT, |R0|, +INF , PT ;  /* 0x7f8000000000780b */ /* 0x000fda0003f1c200 */
[----:B------:R-:W-:Y:S01]  /*0e00*/  @P0 FADD.FTZ R10, R0, 1 ;  /* 0x3f800000000a0421 */ /* 0x000fe20000010000 */
[----:B------:R-:W-:Y:S06]  /*0e10*/  @P0 BRA `(.L_x_12) ;  /* 0x0000000000280947 */ /* 0x000fec0003800000 */
[----:B------:R-:W-:-:S13]  /*0e20*/  FSETP.NEU.FTZ.AND P0, PT, |R0|, +INF , PT ;  /* 0x7f8000000000780b */ /* 0x000fda0003f1d200 */
[----:B------:R-:W-:-:S04]  /*0e30*/  @P0 FFMA R11, R0, 1.84467440737095516160e+19, RZ ;  /* 0x5f800000000b0823 */ /* 0x000fc800000000ff */
[----:B------:R-:W0:Y:S02]  /*0e40*/  @P0 MUFU.RSQ R10, R11 ;  /* 0x0000000b000a0308 */ /* 0x000e240000001400 */
[----:B0-----:R-:W-:Y:S01]  /*0e50*/  @P0 FMUL.FTZ R12, R11, R10 ;  /* 0x0000000a0b0c0220 */ /* 0x001fe20000410000 */
[----:B------:R-:W-:Y:S01]  /*0e60*/  @P0 FMUL.FTZ R14, R10, 0.5 ;  /* 0x3f0000000a0e0820 */ /* 0x000fe20000410000 */
[----:B------:R-:W-:Y:S02]  /*0e70*/  @!P0 IMAD.MOV.U32 R10, RZ, RZ, R0 ;  /* 0x000000ffff0a8224 */ /* 0x000fe400078e0000 */
[----:B------:R-:W-:-:S04]  /*0e80*/  @P0 FADD.FTZ R13, -R12, -RZ ;  /* 0x800000ff0c0d0221 */ /* 0x000fc80000010100 */
[----:B------:R-:W-:-:S04]  /*0e90*/  @P0 FFMA R13, R12, R13, R11 ;  /* 0x0000000d0c0d0223 */ /* 0x000fc8000000000b */
[----:B------:R-:W-:-:S04]  /*0ea0*/  @P0 FFMA R13, R13, R14, R12 ;  /* 0x0000000e0d0d0223 */ /* 0x000fc8000000000c */
[----:B------:R-:W-:-:S07]  /*0eb0*/  @P0 FMUL.FTZ R10, R13, 2.3283064365386962891e-10 ;  /* 0x2f8000000d0a0820 */ /* 0x000fce0000410000 */
.L_x_12:
[----:B------:R-:W-:Y:S02]  /*0ec0*/  HFMA2 R11, -RZ, RZ, 0, 0 ;  /* 0x00000000ff0b7431 */ /* 0x000fe400000001ff */
[----:B------:R-:W-:Y:S02]  /*0ed0*/  IMAD.MOV.U32 R0, RZ, RZ, R10 ;  /* 0x000000ffff007224 */ /* 0x000fe400078e000a */
[----:B------:R-:W-:-:S04]  /*0ee0*/  IMAD.MOV.U32 R10, RZ, RZ, R15 ;  /* 0x000000ffff0a7224 */ /* 0x000fc800078e000f */
[----:B------:R-:W-:Y:S05]  /*0ef0*/  RET.REL.NODEC R10 `(_Z13get_resultantPfS_S_S_) ;  /* 0xfffffff00a407950 */ /* 0x000fea0003c3ffff */
        .weak           $__internal_2_$__cuda_sm3x_div_rn_noftz_f32_slowpath
        .type           $__internal_2_$__cuda_sm3x_div_rn_noftz_f32_slowpath,@function
        .size           $__internal_2_$__cuda_sm3x_div_rn_noftz_f32_slowpath,(.L_x_27 - $__internal_2_$__cuda_sm3x_div_rn_noftz_f32_slowpath)
$__internal_2_$__cuda_sm3x_div_rn_noftz_f32_slowpath:
[----:B------:R-:W-:Y:S01]  /*0f00*/  SHF.R.U32.HI R10, RZ, 0x17, R13 ;  /* 0x00000017ff0a7819 */ /* 0x000fe2000001160d */
[----:B------:R-:W-:Y:S01]  /*0f10*/  BSSY.RECONVERGENT B1, `(.L_x_13) ;  /* 0x0000064000017945 */ /* 0x000fe20003800200 */
[--C-:B------:R-:W-:Y:S01]  /*0f20*/  SHF.R.U32.HI R5, RZ, 0x17, R0.reuse ;  /* 0x00000017ff057819 */ /* 0x100fe20000011600 */
[----:B------:R-:W-:Y:S01]  /*0f30*/  IMAD.MOV.U32 R12, RZ, RZ, R0 ;  /* 0x000000ffff0c7224 */ /* 0x000fe200078e0000 */
[----:B------:R-:W-:Y:S02]  /*0f40*/  LOP3.LUT R10, R10, 0xff, RZ, 0xc0, !PT ;  /* 0x000000ff0a0a7812 */ /* 0x000fe400078ec0ff */
[----:B------:R-:W-:-:S03]  /*0f50*/  LOP3.LUT R11, R5, 0xff, RZ, 0xc0, !PT ;  /* 0x000000ff050b7812 */ /* 0x000fc600078ec0ff */
[----:B------:R-:W-:Y:S02]  /*0f60*/  VIADD R15, R10, 0xffffffff ;  /* 0xffffffff0a0f7836 */ /* 0x000fe40000000000 */
[----:B------:R-:W-:-:S03]  /*0f70*/  VIADD R14, R11, 0xffffffff ;  /* 0xffffffff0b0e7836 */ /* 0x000fc60000000000 */
[----:B------:R-:W-:-:S04]  /*0f80*/  ISETP.GT.U32.AND P0, PT, R15, 0xfd, PT ;  /* 0x000000fd0f00780c */ /* 0x000fc80003f04070 */
[----:B------:R-:W-:-:S13]  /*0f90*/  ISETP.GT.U32.OR P0, PT, R14, 0xfd, P0 ;  /* 0x000000fd0e00780c */ /* 0x000fda0000704470 */
[----:B------:R-:W-:Y:S01]  /*0fa0*/  @!P0 IMAD.MOV.U32 R9, RZ, RZ, RZ ;  /* 0x000000ffff098224 */ /* 0x000fe200078e00ff */
[----:B------:R-:W-:Y:S06]  /*0fb0*/  @!P0 BRA `(.L_x_14) ;  /* 0x0000000000608947 */ /* 0x000fec0003800000 */
[----:B------:R-:W-:Y:S02]  /*0fc0*/  FSETP.GTU.FTZ.AND P0, PT, |R0|, +INF , PT ;  /* 0x7f8000000000780b */ /* 0x000fe40003f1c200 */
[----:B------:R-:W-:Y:S02]  /*0fd0*/  FSETP.GTU.FTZ.AND P1, PT, |R13|, +INF , PT ;  /* 0x7f8000000d00780b */ /* 0x000fe40003f3c200 */
[----:B------:R-:W-:Y:S02]  /*0fe0*/  MOV R5, R13 ;  /* 0x0000000d00057202 */ /* 0x000fe40000000f00 */
[----:B------:R-:W-:-:S13]  /*0ff0*/  PLOP3.LUT P0, PT, P0, P1, PT, 0xf8, 0x8f ;  /* 0x00000000008f781c */ /* 0x000fda0000703f70 */
[----:B------:R-:W-:Y:S05]  /*1000*/  @P0 BRA `(.L_x_15) ;  /* 0x00000004004c0947 */ /* 0x000fea0003800000 */
[----:B------:R-:W-:-:S13]  /*1010*/  LOP3.LUT P0, RZ, R13, 0x7fffffff, R12, 0xc8, !PT ;  /* 0x7fffffff0dff7812 */ /* 0x000fda000780c80c */
[----:B------:R-:W-:Y:S05]  /*1020*/  @!P0 BRA `(.L_x_16) ;  /* 0x00000004003c8947 */ /* 0x000fea0003800000 */
[C---:B------:R-:W-:Y:S02]  /*1030*/  FSETP.NEU.FTZ.AND P2, PT, |R0|.reuse, +INF , PT ;  /* 0x7f8000000000780b */ /* 0x040fe40003f5d200 */
[----:B------:R-:W-:Y:S02]  /*1040*/  FSETP.NEU.FTZ.AND P1, PT, |R5|, +INF , PT ;  /* 0x7f8000000500780b */ /* 0x000fe40003f3d200 */
[----:B------:R-:W-:-:S11]  /*1050*/  FSETP.NEU.FTZ.AND P0, PT, |R0|, +INF , PT ;  /* 0x7f8000000000780b */ /* 0x000fd60003f1d200 */
[----:B------:R-:W-:Y:S05]  /*1060*/  @!P1 BRA !P2, `(.L_x_16) ;  /* 0x00000004002c9947 */ /* 0x000fea0005000000 */
[----:B------:R-:W-:-:S04]  /*1070*/  LOP3.LUT P2, RZ, R12, 0x7fffffff, RZ, 0xc0, !PT ;  /* 0x7fffffff0cff7812 */ /* 0x000fc8000784c0ff */
[----:B------:R-:W-:-:S13]  /*1080*/  PLOP3.LUT P1, PT, P1, P2, PT, 0x2f, 0xf2 ;  /* 0x0000000000f2781c */ /* 0x000fda0000f24577 */
[----:B------:R-:W-:Y:S05]  /*1090*/  @P1 BRA `(.L_x_17) ;  /* 0x0000000400181947 */ /* 0x000fea0003800000 */
[----:B------:R-:W-:-:S04]  /*10a0*/  LOP3.LUT P1, RZ, R13, 0x7fffffff, RZ, 0xc0, !PT ;  /* 0x7fffffff0dff7812 */ /* 0x000fc8000782c0ff */
[----:B------:R-:W-:-:S13]  /*10b0*/  PLOP3.LUT P0, PT, P0, P1, PT, 0x2f, 0xf2 ;  /* 0x0000000000f2781c */ /* 0x000fda0000702577 */
[----:B------:R-:W-:Y:S05]  /*10c0*/  @P0 BRA `(.L_x_18) ;  /* 0x0000000400000947 */ /* 0x000fea0003800000 */
[----:B------:R-:W-:Y:S02]  /*10d0*/  ISETP.GE.AND P0, PT, R14, RZ, PT ;  /* 0x000000ff0e00720c */ /* 0x000fe40003f06270 */
[----:B------:R-:W-:-:S11]  /*10e0*/  ISETP.GE.AND P1, PT, R15, RZ, PT ;  /* 0x000000ff0f00720c */ /* 0x000fd60003f26270 */
[----:B------:R-:W-:Y:S02]  /*10f0*/  @P0 IMAD.MOV.U32 R9, RZ, RZ, RZ ;  /* 0x000000ffff090224 */ /* 0x000fe400078e00ff */
[----:B------:R-:W-:Y:S01]  /*1100*/  @!P0 FFMA R12, R0, 1.84467440737095516160e+19, RZ ;  /* 0x5f800000000c8823 */ /* 0x000fe200000000ff */
[----:B------:R-:W-:Y:S02]  /*1110*/  @!P0 IMAD.MOV.U32 R9, RZ, RZ, -0x40 ;  /* 0xffffffc0ff098424 */ /* 0x000fe400078e00ff */
[----:B------:R-:W-:Y:S02]  /*1120*/  @!P1 FFMA R13, R5, 1.84467440737095516160e+19, RZ ;  /* 0x5f800000050d9823 */ /* 0x000fe400000000ff */
[----:B------:R-:W-:-:S07]  /*1130*/  @!P1 VIADD R9, R9, 0x40 ;  /* 0x0000004009099836 */ /* 0x000fce0000000000 */
.L_x_14:
[----:B------:R-:W-:Y:S01]  /*1140*/  LEA R0, R10, 0xc0800000, 0x17 ;  /* 0xc08000000a007811 */ /* 0x000fe200078eb8ff */
[----:B------:R-:W-:Y:S01]  /*1150*/  BSSY.RECONVERGENT B2, `(.L_x_19) ;  /* 0x0000036000027945 */ /* 0x000fe20003800200 */
[----:B------:R-:W-:-:S03]  /*1160*/  IADD3 R11, PT, PT, R11, -0x7f, RZ ;  /* 0xffffff810b0b7810 */ /* 0x000fc60007ffe0ff */
[----:B------:R-:W-:Y:S01]  /*1170*/  IMAD.IADD R13, R13, 0x1, -R0 ;  /* 0x000000010d0d7824 */ /* 0x000fe200078e0a00 */
[C---:B------:R-:W-:Y:S01]  /*1180*/  IADD3 R10, PT, PT, R11.reuse, 0x7f, -R10 ;  /* 0x0000007f0b0a7810 */ /* 0x040fe20007ffe80a */
[----:B------:R-:W-:Y:S02]  /*1190*/  IMAD R0, R11, -0x800000, R12 ;  /* 0xff8000000b007824 */ /* 0x000fe400078e020c */
[----:B------:R-:W0:Y:S01]  /*11a0*/  MUFU.RCP R5, R13 ;  /* 0x0000000d00057308 */ /* 0x000e220000001000 */
[----:B------:R-:W-:Y:S01]  /*11b0*/  FADD.FTZ R15, -R13, -RZ ;  /* 0x800000ff0d0f7221 */ /* 0x000fe20000010100 */
[----:B------:R-:W-:-:S03]  /*11c0*/  IMAD.IADD R10, R10, 0x1, R9 ;  /* 0x000000010a0a7824 */ /* 0x000fc600078e0209 */
[----:B0-----:R-:W-:-:S04]  /*11d0*/  FFMA R14, R5, R15, 1 ;  /* 0x3f800000050e7423 */ /* 0x001fc8000000000f */
[----:B------:R-:W-:-:S04]  /*11e0*/  FFMA R14, R5, R14, R5 ;  /* 0x0000000e050e7223 */ /* 0x000fc80000000005 */
[----:B------:R-:W-:-:S04]  /*11f0*/  FFMA R5, R0, R14, RZ ;  /* 0x0000000e00057223 */ /* 0x000fc800000000ff */
[----:B------:R-:W-:-:S04]  /*1200*/  FFMA R12, R15, R5, R0 ;  /* 0x000000050f0c7223 */ /* 0x000fc80000000000 */
[----:B------:R-:W-:-:S04]  /*1210*/  FFMA R17, R14, R12, R5 ;  /* 0x0000000c0e117223 */ /* 0x000fc80000000005 */
[----:B------:R-:W-:-:S04]  /*1220*/  FFMA R12, R15, R17, R0 ;  /* 0x000000110f0c7223 */ /* 0x000fc80000000000 */
[----:B------:R-:W-:-:S05]  /*1230*/  FFMA R0, R14, R12, R17 ;  /* 0x0000000c0e007223 */ /* 0x000fca0000000011 */
[----:B------:R-:W-:-:S04]  /*1240*/  SHF.R.U32.HI R5, RZ, 0x17, R0 ;  /* 0x00000017ff057819 */ /* 0x000fc80000011600 */
[----:B------:R-:W-:-:S05]  /*1250*/  LOP3.LUT R5, R5, 0xff, RZ, 0xc0, !PT ;  /* 0x000000ff05057812 */ /* 0x000fca00078ec0ff */
[----:B------:R-:W-:-:S04]  /*1260*/  IMAD.IADD R11, R5, 0x1, R10 ;  /* 0x00000001050b7824 */ /* 0x000fc800078e020a */
[----:B------:R-:W-:-:S05]  /*1270*/  VIADD R5, R11, 0xffffffff ;  /* 0xffffffff0b057836 */ /* 0x000fca0000000000 */
[----:B------:R-:W-:-:S13]  /*1280*/  ISETP.GE.U32.AND P0, PT, R5, 0xfe, PT ;  /* 0x000000fe0500780c */ /* 0x000fda0003f06070 */
[----:B------:R-:W-:Y:S05]  /*1290*/  @!P0 BRA `(.L_x_20) ;  /* 0x0000000000808947 */ /* 0x000fea0003800000 */
[----:B------:R-:W-:-:S13]  /*12a0*/  ISETP.GT.AND P0, PT, R11, 0xfe, PT ;  /* 0x000000fe0b00780c */ /* 0x000fda0003f04270 */
[----:B------:R-:W-:Y:S05]  /*12b0*/  @P0 BRA `(.L_x_21) ;  /* 0x00000000006c0947 */ /* 0x000fea0003800000 */
[----:B------:R-:W-:-:S13]  /*12c0*/  ISETP.GE.AND P0, PT, R11, 0x1, PT ;  /* 0x000000010b00780c */ /* 0x000fda0003f06270 */
[----:B------:R-:W-:Y:S05]  /*12d0*/  @P0 BRA `(.L_x_22) ;  /* 0x0000000000740947 */ /* 0x000fea0003800000 */
[----:B------:R-:W-:Y:S02]  /*12e0*/  ISETP.GE.AND P0, PT, R11, -0x18, PT ;  /* 0xffffffe80b00780c */ /* 0x000fe40003f06270 */
[----:B------:R-:W-:-:S11]  /*12f0*/  LOP3.LUT R0, R0, 0x80000000, RZ, 0xc0, !PT ;  /* 0x8000000000007812 */ /* 0x000fd600078ec0ff */
[----:B------:R-:W-:Y:S05]  /*1300*/  @!P0 BRA `(.L_x_22) ;  /* 0x0000000000688947 */ /* 0x000fea0003800000 */
[CCC-:B------:R-:W-:Y:S01]  /*1310*/  FFMA.RZ R5, R14.reuse, R12.reuse, R17.reuse ;  /* 0x0000000c0e057223 */ /* 0x1c0fe2000000c011 */
[CCC-:B------:R-:W-:Y:S01]  /*1320*/  FFMA.RM R10, R14.reuse, R12.reuse, R17.reuse ;  /* 0x0000000c0e0a7223 */ /* 0x1c0fe20000004011 */
[C---:B------:R-:W-:Y:S02]  /*1330*/  ISETP.NE.AND P2, PT, R11.reuse, RZ, PT ;  /* 0x000000ff0b00720c */ /* 0x040fe40003f45270 */
[----:B------:R-:W-:Y:S02]  /*1340*/  ISETP.NE.AND P1, PT, R11, RZ, PT ;  /* 0x000000ff0b00720c */ /* 0x000fe40003f25270 */
[----:B------:R-:W-:Y:S01]  /*1350*/  LOP3.LUT R9, R5, 0x7fffff, RZ, 0xc0, !PT ;  /* 0x007fffff05097812 */ /* 0x000fe200078ec0ff */
[----:B------:R-:W-:Y:S01]  /*1360*/  FFMA.RP R5, R14, R12, R17 ;  /* 0x0000000c0e057223 */ /* 0x000fe20000008011 */
[C---:B------:R-:W-:Y:S01]  /*1370*/  VIADD R12, R11.reuse, 0x20 ;  /* 0x000000200b0c7836 */ /* 0x040fe20000000000 */
[----:B------:R-:W-:Y:S02]  /*1380*/  IADD3 R11, PT, PT, -R11, RZ, RZ ;  /* 0x000000ff0b0b7210 */ /* 0x000fe40007ffe1ff */
[----:B------:R-:W-:-:S02]  /*1390*/  LOP3.LUT R9, R9, 0x800000, RZ, 0xfc, !PT ;  /* 0x0080000009097812 */ /* 0x000fc400078efcff */
[----:B------:R-:W-:Y:S02]  /*13a0*/  FSETP.NEU.FTZ.AND P0, PT, R5, R10, PT ;  /* 0x0000000a0500720b */ /* 0x000fe40003f1d000 */
[----:B------:R-:W-:Y:S02]  /*13b0*/  SHF.L.U32 R12, R9, R12, RZ ;  /* 0x0000000c090c7219 */ /* 0x000fe400000006ff */
[----:B------:R-:W-:Y:S02]  /*13c0*/  SEL R10, R11, RZ, P2 ;  /* 0x000000ff0b0a7207 */ /* 0x000fe40001000000 */
[----:B------:R-:W-:Y:S02]  /*13d0*/  ISETP.NE.AND P1, PT, R12, RZ, P1 ;  /* 0x000000ff0c00720c */ /* 0x000fe40000f25270 */
[----:B------:R-:W-:Y:S02]  /*13e0*/  SHF.R.U32.HI R10, RZ, R10, R9 ;  /* 0x0000000aff0a7219 */ /* 0x000fe40000011609 */
[----:B------:R-:W-:-:S02]  /*13f0*/  PLOP3.LUT P0, PT, P0, P1, PT, 0xf8, 0x8f ;  /* 0x00000000008f781c */ /* 0x000fc40000703f70 */
[----:B------:R-:W-:Y:S02]  /*1400*/  SHF.R.U32.HI R12, RZ, 0x1, R10 ;  /* 0x00000001ff0c7819 */ /* 0x000fe4000001160a */
[----:B------:R-:W-:-:S04]  /*1410*/  SEL R5, RZ, 0x1, !P0 ;  /* 0x00000001ff057807 */ /* 0x000fc80004000000 */
[----:B------:R-:W-:-:S04]  /*1420*/  LOP3.LUT R5, R5, 0x1, R12, 0xf8, !PT ;  /* 0x0000000105057812 */ /* 0x000fc800078ef80c */
[----:B------:R-:W-:-:S05]  /*1430*/  LOP3.LUT R5, R5, R10, RZ, 0xc0, !PT ;  /* 0x0000000a05057212 */ /* 0x000fca00078ec0ff */
[----:B------:R-:W-:-:S05]  /*1440*/  IMAD.IADD R5, R12, 0x1, R5 ;  /* 0x000000010c057824 */ /* 0x000fca00078e0205 */
[----:B------:R-:W-:Y:S01]  /*1450*/  LOP3.LUT R0, R5, R0, RZ, 0xfc, !PT ;  /* 0x0000000005007212 */ /* 0x000fe200078efcff */
[----:B------:R-:W-:Y:S06]  /*1460*/  BRA `(.L_x_22) ;  /* 0x0000000000107947 */ /* 0x000fec0003800000 */
.L_x_21:
[----:B------:R-:W-:-:S04]  /*1470*/  LOP3.LUT R0, R0, 0x80000000, RZ, 0xc0, !PT ;  /* 0x8000000000007812 */ /* 0x000fc800078ec0ff */
[----:B------:R-:W-:Y:S01]  /*1480*/  LOP3.LUT R0, R0, 0x7f800000, RZ, 0xfc, !PT ;  /* 0x7f80000000007812 */ /* 0x000fe200078efcff */
[----:B------:R-:W-:Y:S06]  /*1490*/  BRA `(.L_x_22) ;  /* 0x0000000000047947 */ /* 0x000fec0003800000 */
.L_x_20:
[----:B------:R-:W-:-:S07]  /*14a0*/  IMAD R0, R10, 0x800000, R0 ;  /* 0x008000000a007824 */ /* 0x000fce00078e0200 */
.L_x_22:
[----:B------:R-:W-:Y:S05]  /*14b0*/  BSYNC.RECONVERGENT B2 ;  /* 0x0000000000027941 */ /* 0x000fea0003800200 */
.L_x_19:
[----:B------:R-:W-:Y:S05]  /*14c0*/  BRA `(.L_x_23) ;  /* 0x0000000000207947 */ /* 0x000fea0003800000 */
.L_x_18:
[----:B------:R-:W-:-:S04]  /*14d0*/  LOP3.LUT R0, R13, 0x80000000, R12, 0x48, !PT ;  /* 0x800000000d007812 */ /* 0x000fc800078e480c */
[----:B------:R-:W-:Y:S01]  /*14e0*/  LOP3.LUT R0, R0, 0x7f800000, RZ, 0xfc, !PT ;  /* 0x7f80000000007812 */ /* 0x000fe200078efcff */
[----:B------:R-:W-:Y:S06]  /*14f0*/  BRA `(.L_x_23) ;  /* 0x0000000000147947 */ /* 0x000fec0003800000 */
.L_x_17:
[----:B------:R-:W-:Y:S01]  /*1500*/  LOP3.LUT R0, R13, 0x80000000, R12, 0x48, !PT ;  /* 0x800000000d007812 */ /* 0x000fe200078e480c */
[----:B------:R-:W-:Y:S06]  /*1510*/  BRA `(.L_x_23) ;  /* 0x00000000000c7947 */ /* 0x000fec0003800000 */
.L_x_16:
[----:B------:R-:W0:Y:S01]  /*1520*/  MUFU.RSQ R0, -QNAN ;  /* 0xffc0000000007908 */ /* 0x000e220000001400 */
[----:B------:R-:W-:Y:S05]  /*1530*/  BRA `(.L_x_23) ;  /* 0x0000000000047947 */ /* 0x000fea0003800000 */
.L_x_15:
[----:B------:R-:W-:-:S07]  /*1540*/  FADD.FTZ R0, R0, R5 ;  /* 0x0000000500007221 */ /* 0x000fce0000010000 */
.L_x_23:
[----:B------:R-:W-:Y:S05]  /*1550*/  BSYNC.RECONVERGENT B1 ;  /* 0x0000000000017941 */ /* 0x000fea0003800200 */
.L_x_13:
[----:B------:R-:W-:-:S04]  /*1560*/  IMAD.MOV.U32 R5, RZ, RZ, 0x0 ;  /* 0x00000000ff057424 */ /* 0x000fc800078e00ff */
[----:B0-----:R-:W-:Y:S05]  /*1570*/  RET.REL.NODEC R4 `(_Z13get_resultantPfS_S_S_) ;  /* 0xffffffe804a07950 */ /* 0x001fea0003c3ffff */
.L_x_24:
[----:B------:R-:W-:-:S00]  /*1580*/  BRA `(.L_x_24) ;  /* 0xfffffffc00fc7947 */ /* 0x000fc0000383ffff */
[----:B------:R-:W-:-:S00]  /*1590*/  NOP ;  /* 0x0000000000007918 */ /* 0x000fc00000000000 */
        /* <DEDUP_REMOVED lines=14> */
.L_x_27:


//--------------------- .nv.global.init           --------------------------
	.section	.nv.global.init,"aw",@progbits
.nv.global.init:
	.type		$str,@object
	.size		$str,(.L_0 - $str)
$str:
        /*0000*/ 	.byte	0x25, 0x66, 0x2c, 0x25, 0x66, 0x0a, 0x00
.L_0:


//--------------------- .nv.shared.reserved.0     --------------------------
	.section	.nv.shared.reserved.0,"aw",@nobits
	.weak		__nv_reservedSMEM_offset_0_alias
	.size		__nv_reservedSMEM_offset_0_alias, 0, 64
	.other		__nv_reservedSMEM_offset_0_alias,@"STO_CUDA_RESERVED_SHARED STV_DEFAULT"
__nv_reservedSMEM_offset_0_alias:
	.zero		0
	.zero		64


//--------------------- .nv.constant0._Z13get_resultantPfS_S_S_ --------------------------
	.section	.nv.constant0._Z13get_resultantPfS_S_S_,"a",@progbits
	.sectionflags	@""
	.align	4
.nv.constant0._Z13get_resultantPfS_S_S_:
	.zero		928


//--------------------- SYMBOLS --------------------------

	.type		.nv.reservedSmem.offset0,@object
	.size		.nv.reservedSmem.offset0,0x4
	.type		vprintf,@function
